//
// Generated by NVIDIA NVVM Compiler
//
// Compiler Build ID: CL-36424714
// Cuda compilation tools, release 13.0, V13.0.88
// Based on NVVM 20.0.0
//

.version 9.0
.target sm_100
.address_size 64

	// .globl	_Z18sumReductionKernelPiS_
// _ZZ18sumReductionKernelPiS_E9sharedMem has been demoted

.visible .entry _Z18sumReductionKernelPiS_(
	.param .u64 .ptr .align 1 _Z18sumReductionKernelPiS__param_0,
	.param .u64 .ptr .align 1 _Z18sumReductionKernelPiS__param_1
)
{
	.reg .pred 	%p<5>;
	.reg .b32 	%r<18>;
	.reg .b64 	%rd<9>;
	// demoted variable
	.shared .align 4 .b8 _ZZ18sumReductionKernelPiS_E9sharedMem[4096];
	ld.param.u64 	%rd2, [_Z18sumReductionKernelPiS__param_0];
	ld.param.u64 	%rd1, [_Z18sumReductionKernelPiS__param_1];
	cvta.to.global.u64 	%rd3, %rd2;
	mov.u32 	%r1, %tid.x;
	mov.u32 	%r2, %ctaid.x;
	mov.u32 	%r17, %ntid.x;
	mad.lo.s32 	%r7, %r2, %r17, %r1;
	mul.wide.s32 	%rd4, %r7, 4;
	add.s64 	%rd5, %rd3, %rd4;
	ld.global.u32 	%r8, [%rd5];
	shl.b32 	%r9, %r1, 2;
	mov.u32 	%r10, _ZZ18sumReductionKernelPiS_E9sharedMem;
	add.s32 	%r4, %r10, %r9;
	st.shared.u32 	[%r4], %r8;
	bar.sync 	0;
	setp.lt.u32 	%p1, %r17, 2;
	@%p1 bra 	$L__BB0_4;
$L__BB0_1:
	shr.u32 	%r6, %r17, 1;
	setp.ge.u32 	%p2, %r1, %r6;
	@%p2 bra 	$L__BB0_3;
	shl.b32 	%r11, %r6, 2;
	add.s32 	%r12, %r4, %r11;
	ld.shared.u32 	%r13, [%r12];
	ld.shared.u32 	%r14, [%r4];
	add.s32 	%r15, %r14, %r13;
	st.shared.u32 	[%r4], %r15;
$L__BB0_3:
	bar.sync 	0;
	setp.gt.u32 	%p3, %r17, 3;
	mov.u32 	%r17, %r6;
	@%p3 bra 	$L__BB0_1;
$L__BB0_4:
	setp.ne.s32 	%p4, %r1, 0;
	@%p4 bra 	$L__BB0_6;
	ld.shared.u32 	%r16, [_ZZ18sumReductionKernelPiS_E9sharedMem];
	cvta.to.global.u64 	%rd6, %rd1;
	mul.wide.u32 	%rd7, %r2, 4;
	add.s64 	%rd8, %rd6, %rd7;
	st.global.u32 	[%rd8], %r16;
$L__BB0_6:
	ret;

}


// ===== COMPILED SASS (sm_100) =====

	.target	sm_100

	.elftype	@"ET_EXEC"


//--------------------- .note.nv.tkinfo           --------------------------
	.section	.note.nv.tkinfo,"",@"SHT_NOTE"
	.sectionflags	@"SHF_NOTE_NV_TKINFO"
	.tkinfo
        /*0018*/ 	.word	0x00000002
        /*0030*/ 	.string	""
        /*0030*/ 	.string	"ptxas"
        /*0030*/ 	.string	"Cuda compilation tools, release 13.0, V13.0.88"
        /*0030*/ 	.string	"Build cuda_13.0.r13.0/compiler.36424714_0"
        /*0030*/ 	.string	"-arch sm_100 -m 64 "



//--------------------- .note.nv.cuinfo           --------------------------
	.section	.note.nv.cuinfo,"",@"SHT_NOTE"
	.sectionflags	@"SHF_NOTE_NV_CUINFO"
        /*0018*/ 	.short	0x0002
        /*001a*/ 	.short	0x0064
        /*001c*/ 	.short	0x0082
	.zero		2


//--------------------- .nv.info                  --------------------------
	.section	.nv.info,"",@"SHT_CUDA_INFO"
	.align	4


	//----- nvinfo : EIATTR_REGCOUNT
	.align		4
        /*0000*/ 	.byte	0x04, 0x2f
        /*0002*/ 	.short	(.L_1 - .L_0)
	.align		4
.L_0:
        /*0004*/ 	.word	index@(_Z18sumReductionKernelPiS_)
        /*0008*/ 	.word	0x0000000b


	//----- nvinfo : EIATTR_FRAME_SIZE
	.align		4
.L_1:
        /*000c*/ 	.byte	0x04, 0x11
        /*000e*/ 	.short	(.L_3 - .L_2)
	.align		4
.L_2:
        /*0010*/ 	.word	index@(_Z18sumReductionKernelPiS_)
        /*0014*/ 	.word	0x00000000


	//----- nvinfo : EIATTR_MIN_STACK_SIZE
	.align		4
.L_3:
        /*0018*/ 	.byte	0x04, 0x12
        /*001a*/ 	.short	(.L_5 - .L_4)
	.align		4
.L_4:
        /*001c*/ 	.word	index@(_Z18sumReductionKernelPiS_)
        /*0020*/ 	.word	0x00000000
.L_5:


//--------------------- .nv.compat                --------------------------
	.section	.nv.compat,"",@"SHT_CUDA_COMPAT_INFO"
	.align	4
        /*0000*/ 	.byte	0x02, 0x09, 0x00, 0x00, 0x02, 0x02, 0x01, 0x00, 0x02, 0x05, 0x05, 0x00, 0x03, 0x07, 0x01, 0x01
        /*0010*/ 	.byte	0x02, 0x03, 0x00, 0x00, 0x02, 0x06, 0x01, 0x00, 0x04, 0x0b, 0x08, 0x00, 0x09, 0x00, 0x00, 0x00
        /*0020*/ 	.byte	0x00, 0x00, 0x00, 0x00


//--------------------- .nv.info._Z18sumReductionKernelPiS_ --------------------------
	.section	.nv.info._Z18sumReductionKernelPiS_,"",@"SHT_CUDA_INFO"
	.sectionflags	@""
	.align	4


	//----- nvinfo : EIATTR_CUDA_API_VERSION
	.align		4
        /*0000*/ 	.byte	0x04, 0x37
        /*0002*/ 	.short	(.L_7 - .L_6)
.L_6:
        /*0004*/ 	.word	0x00000082


	//----- nvinfo : EIATTR_KPARAM_INFO
	.align		4
.L_7:
        /*0008*/ 	.byte	0x04, 0x17
        /*000a*/ 	.short	(.L_9 - .L_8)
.L_8:
        /*000c*/ 	.word	0x00000000
        /*0010*/ 	.short	0x0001
        /*0012*/ 	.short	0x0008
        /*0014*/ 	.byte	0x00, 0xf5, 0x21, 0x00


	//----- nvinfo : EIATTR_KPARAM_INFO
	.align		4
.L_9:
        /*0018*/ 	.byte	0x04, 0x17
        /*001a*/ 	.short	(.L_11 - .L_10)
.L_10:
        /*001c*/ 	.word	0x00000000
        /*0020*/ 	.short	0x0000
        /*0022*/ 	.short	0x0000
        /*0024*/ 	.byte	0x00, 0xf5, 0x21, 0x00


	//----- nvinfo : EIATTR_SPARSE_MMA_MASK
	.align		4
.L_11:
        /*0028*/ 	.byte	0x03, 0x50
        /*002a*/ 	.short	0x0000


	//----- nvinfo : EIATTR_MAXREG_COUNT
	.align		4
        /*002c*/ 	.byte	0x03, 0x1b
        /*002e*/ 	.short	0x00ff


	//----- nvinfo : EIATTR_NUM_BARRIERS
	.align		4
        /*0030*/ 	.byte	0x02, 0x4c
        /*0032*/ 	.byte	0x01
	.zero		1


	//----- nvinfo : EIATTR_MERCURY_ISA_VERSION
	.align		4
        /*0034*/ 	.byte	0x03, 0x5f
        /*0036*/ 	.short	0x0101


	//----- nvinfo : EIATTR_VRC_CTA_INIT_COUNT
	.align		4
        /*0038*/ 	.byte	0x02, 0x4a
	.zero		1
	.zero		1


	//----- nvinfo : EIATTR_EXIT_INSTR_OFFSETS
	.align		4
        /*003c*/ 	.byte	0x04, 0x1c
        /*003e*/ 	.short	(.L_13 - .L_12)


	//   ....[0]....
.L_12:
        /*0040*/ 	.word	0x000001e0


	//   ....[1]....
        /*0044*/ 	.word	0x00000260


	//----- nvinfo : EIATTR_CBANK_PARAM_SIZE
	.align		4
.L_13:
        /*0048*/ 	.byte	0x03, 0x19
        /*004a*/ 	.short	0x0010


	//----- nvinfo : EIATTR_PARAM_CBANK
	.align		4
        /*004c*/ 	.byte	0x04, 0x0a
        /*004e*/ 	.short	(.L_15 - .L_14)
	.align		4
.L_14:
        /*0050*/ 	.word	index@(.nv.constant0._Z18sumReductionKernelPiS_)
        /*0054*/ 	.short	0x0380
        /*0056*/ 	.short	0x0010


	//----- nvinfo : EIATTR_SW_WAR
	.align		4
.L_15:
        /*0058*/ 	.byte	0x04, 0x36
        /*005a*/ 	.short	(.L_17 - .L_16)
.L_16:
        /*005c*/ 	.word	0x00000008
.L_17:


//--------------------- .nv.callgraph             --------------------------
	.section	.nv.callgraph,"",@"SHT_CUDA_CALLGRAPH"
	.align	4
	.sectionentsize	8
	.align		4
        /*0000*/ 	.word	0x00000000
	.align		4
        /*0004*/ 	.word	0xffffffff
	.align		4
        /*0008*/ 	.word	0x00000000
	.align		4
        /*000c*/ 	.word	0xfffffffe
	.align		4
        /*0010*/ 	.word	0x00000000
	.align		4
        /*0014*/ 	.word	0xfffffffd
	.align		4
        /*0018*/ 	.word	0x00000000
	.align		4
        /*001c*/ 	.word	0xfffffffc


//--------------------- .text._Z18sumReductionKernelPiS_ --------------------------
	.section	.text._Z18sumReductionKernelPiS_,"ax",@progbits
	.align	128
        .global         _Z18sumReductionKernelPiS_
        .type           _Z18sumReductionKernelPiS_,@function
        .size           _Z18sumReductionKernelPiS_,(.L_x_3 - _Z18sumReductionKernelPiS_)
        .other          _Z18sumReductionKernelPiS_,@"STO_CUDA_ENTRY STV_DEFAULT"
_Z18sumReductionKernelPiS_:
.text._Z18sumReductionKernelPiS_:
[----:B------:R-:W-:Y:S01]  /*0000*/  LDC R1, c[0x0][0x37c] ;  /* 0x0000df00ff017b82 */ /* 0x000fe20000000800 */
[----:B------:R-:W0:Y:S07]  /*0010*/  S2R R6, SR_TID.X ;  /* 0x0000000000067919 */ /* 0x000e2e0000002100 */
[----:B------:R-:W1:Y:S01]  /*0020*/  LDC.64 R2, c[0x0][0x380] ;  /* 0x0000e000ff027b82 */ /* 0x000e620000000a00 */
[----:B------:R-:W0:Y:S01]  /*0030*/  LDCU UR8, c[0x0][0x360] ;  /* 0x00006c00ff0877ac */ /* 0x000e220008000800 */
[----:B------:R-:W0:Y:S01]  /*0040*/  S2R R7, SR_CTAID.X ;  /* 0x0000000000077919 */ /* 0x000e220000002500 */
[----:B------:R-:W2:Y:S01]  /*0050*/  LDCU.64 UR6, c[0x0][0x358] ;  /* 0x00006b00ff0677ac */ /* 0x000ea20008000a00 */
[----:B0-----:R-:W-:-:S04]  /*0060*/  IMAD R5, R7, UR8, R6 ;  /* 0x0000000807057c24 */ /* 0x001fc8000f8e0206 */
[----:B-1----:R-:W-:-:S06]  /*0070*/  IMAD.WIDE R2, R5, 0x4, R2 ;  /* 0x0000000405027825 */ /* 0x002fcc00078e0202 */
[----:B--2---:R-:W2:Y:S01]  /*0080*/  LDG.E R2, desc[UR6][R2.64] ;  /* 0x0000000602027981 */ /* 0x004ea2000c1e1900 */
[----:B------:R-:W0:Y:S01]  /*0090*/  S2UR UR5, SR_CgaCtaId ;  /* 0x00000000000579c3 */ /* 0x000e220000008800 */
[----:B------:R-:W-:Y:S01]  /*00a0*/  UMOV UR4, 0x400 ;  /* 0x0000040000047882 */ /* 0x000fe20000000000 */
[----:B------:R-:W-:Y:S01]  /*00b0*/  UISETP.GE.U32.AND UP0, UPT, UR8, 0x2, UPT ;  /* 0x000000020800788c */ /* 0x000fe2000bf06070 */
[----:B------:R-:W-:Y:S01]  /*00c0*/  ISETP.NE.AND P0, PT, R6, RZ, PT ;  /* 0x000000ff0600720c */ /* 0x000fe20003f05270 */
[----:B0-----:R-:W-:-:S06]  /*00d0*/  ULEA UR4, UR5, UR4, 0x18 ;  /* 0x0000000405047291 */ /* 0x001fcc000f8ec0ff */
[----:B------:R-:W-:-:S05]  /*00e0*/  LEA R5, R6, UR4, 0x2 ;  /* 0x0000000406057c11 */ /* 0x000fca000f8e10ff */
[----:B--2---:R0:W-:Y:S01]  /*00f0*/  STS [R5], R2 ;  /* 0x0000000205007388 */ /* 0x0041e20000000800 */
[----:B------:R-:W-:Y:S06]  /*0100*/  BAR.SYNC.DEFER_BLOCKING 0x0 ;  /* 0x0000000000007b1d */ /* 0x000fec0000010000 */
[----:B------:R-:W-:Y:S05]  /*0110*/  BRA.U !UP0, `(.L_x_0) ;  /* 0x0000000108307547 */ /* 0x000fea000b800000 */
[----:B------:R-:W-:-:S07]  /*0120*/  IMAD.U32 R0, RZ, RZ, UR8 ;  /* 0x00000008ff007e24 */ /* 0x000fce000f8e00ff */
.L_x_1:
[----:B------:R-:W-:-:S04]  /*0130*/  SHF.R.U32.HI R8, RZ, 0x1, R0 ;  /* 0x00000001ff087819 */ /* 0x000fc80000011600 */
[----:B------:R-:W-:-:S13]  /*0140*/  ISETP.GE.U32.AND P1, PT, R6, R8, PT ;  /* 0x000000080600720c */ /* 0x000fda0003f26070 */
[----:B0-----:R-:W-:Y:S01]  /*0150*/  @!P1 IMAD R2, R8, 0x4, R5 ;  /* 0x0000000408029824 */ /* 0x001fe200078e0205 */
[----:B------:R-:W-:Y:S05]  /*0160*/  @!P1 LDS R3, [R5] ;  /* 0x0000000005039984 */ /* 0x000fea0000000800 */
[----:B------:R-:W0:Y:S02]  /*0170*/  @!P1 LDS R2, [R2] ;  /* 0x0000000002029984 */ /* 0x000e240000000800 */
[----:B0-----:R-:W-:-:S05]  /*0180*/  @!P1 IADD3 R4, PT, PT, R2, R3, RZ ;  /* 0x0000000302049210 */ /* 0x001fca0007ffe0ff */
[----:B------:R1:W-:Y:S01]  /*0190*/  @!P1 STS [R5], R4 ;  /* 0x0000000405009388 */ /* 0x0003e20000000800 */
[----:B------:R-:W-:Y:S01]  /*01a0*/  BAR.SYNC.DEFER_BLOCKING 0x0 ;  /* 0x0000000000007b1d */ /* 0x000fe20000010000 */
[----:B------:R-:W-:Y:S01]  /*01b0*/  ISETP.GT.U32.AND P1, PT, R0, 0x3, PT ;  /* 0x000000030000780c */ /* 0x000fe20003f24070 */
[----:B------:R-:W-:-:S12]  /*01c0*/  IMAD.MOV.U32 R0, RZ, RZ, R8 ;  /* 0x000000ffff007224 */ /* 0x000fd800078e0008 */
[----:B-1----:R-:W-:Y:S05]  /*01d0*/  @P1 BRA `(.L_x_1) ;  /* 0xfffffffc00d41947 */ /* 0x002fea000383ffff */
.L_x_0:
[----:B------:R-:W-:Y:S05]  /*01e0*/  @P0 EXIT ;  /* 0x000000000000094d */ /* 0x000fea0003800000 */
[----:B------:R-:W1:Y:S01]  /*01f0*/  S2UR UR5, SR_CgaCtaId ;  /* 0x00000000000579c3 */ /* 0x000e620000008800 */
[----:B------:R-:W-:-:S07]  /*0200*/  UMOV UR4, 0x400 ;  /* 0x0000040000047882 */ /* 0x000fce0000000000 */
[----:B0-----:R-:W0:Y:S01]  /*0210*/  LDC.64 R2, c[0x0][0x388] ;  /* 0x0000e200ff027b82 */ /* 0x001e220000000a00 */
[----:B-1----:R-:W-:Y:S01]  /*0220*/  ULEA UR4, UR5, UR4, 0x18 ;  /* 0x0000000405047291 */ /* 0x002fe2000f8ec0ff */
[----:B0-----:R-:W-:-:S08]  /*0230*/  IMAD.WIDE.U32 R2, R7, 0x4, R2 ;  /* 0x0000000407027825 */ /* 0x001fd000078e0002 */
[----:B------:R-:W0:Y:S04]  /*0240*/  LDS R5, [UR4] ;  /* 0x00000004ff057984 */ /* 0x000e280008000800 */
[----:B0-----:R-:W-:Y:S01]  /*0250*/  STG.E desc[UR6][R2.64], R5 ;  /* 0x0000000502007986 */ /* 0x001fe2000c101906 */
[----:B------:R-:W-:Y:S05]  /*0260*/  EXIT ;  /* 0x000000000000794d */ /* 0x000fea0003800000 */
.L_x_2:
[----:B------:R-:W-:-:S00]  /*0270*/  BRA `(.L_x_2) ;  /* 0xfffffffc00fc7947 */ /* 0x000fc0000383ffff */
[----:B------:R-:W-:-:S00]  /*0280*/  NOP ;  /* 0x0000000000007918 */ /* 0x000fc00000000000 */
[----:B------:R-:W-:-:S00]  /*0290*/  NOP ;  /* 0x0000000000007918 */ /* 0x000fc00000000000 */
[----:B------:R-:W-:-:S00]  /*02a0*/  NOP ;  /* 0x0000000000007918 */ /* 0x000fc00000000000 */
[----:B------:R-:W-:-:S00]  /*02b0*/  NOP ;  /* 0x0000000000007918 */ /* 0x000fc00000000000 */
[----:B------:R-:W-:-:S00]  /*02c0*/  NOP ;  /* 0x0000000000007918 */ /* 0x000fc00000000000 */
[----:B------:R-:W-:-:S00]  /*02d0*/  NOP ;  /* 0x0000000000007918 */ /* 0x000fc00000000000 */
[----:B------:R-:W-:-:S00]  /*02e0*/  NOP ;  /* 0x0000000000007918 */ /* 0x000fc00000000000 */
[----:B------:R-:W-:-:S00]  /*02f0*/  NOP ;  /* 0x0000000000007918 */ /* 0x000fc00000000000 */
.L_x_3:


//--------------------- .nv.shared._Z18sumReductionKernelPiS_ --------------------------
	.section	.nv.shared._Z18sumReductionKernelPiS_,"aw",@nobits
	.sectionflags	@""
	.align	4
.nv.shared._Z18sumReductionKernelPiS_:
	.zero		5120


//--------------------- .nv.shared.reserved.0     --------------------------
	.section	.nv.shared.reserved.0,"aw",@nobits
	.weak		__nv_reservedSMEM_offset_0_alias
	.size		__nv_reservedSMEM_offset_0_alias, 0, 64
	.other		__nv_reservedSMEM_offset_0_alias,@"STO_CUDA_RESERVED_SHARED STV_DEFAULT"
__nv_reservedSMEM_offset_0_alias:
	.zero		0
	.zero		64


//--------------------- .nv.constant0._Z18sumReductionKernelPiS_ --------------------------
	.section	.nv.constant0._Z18sumReductionKernelPiS_,"a",@progbits
	.sectionflags	@""
	.align	4
.nv.constant0._Z18sumReductionKernelPiS_:
	.zero		912


//--------------------- SYMBOLS --------------------------

	.type		.nv.reservedSmem.offset0,@object
	.size		.nv.reservedSmem.offset0,0x4
	.type		.nv.reservedSmem.cap,@object
	.size		.nv.reservedSmem.cap,0x4
